//
// Generated by NVIDIA NVVM Compiler
//
// Compiler Build ID: CL-36424714
// Cuda compilation tools, release 13.0, V13.0.88
// Based on NVVM 20.0.0
//

.version 9.0
.target sm_100
.address_size 64

	// .globl	_Z3AddPiS_S_

.visible .entry _Z3AddPiS_S_(
	.param .u64 .ptr .align 1 _Z3AddPiS_S__param_0,
	.param .u64 .ptr .align 1 _Z3AddPiS_S__param_1,
	.param .u64 .ptr .align 1 _Z3AddPiS_S__param_2
)
{
	.reg .b32 	%r<8>;
	.reg .b64 	%rd<11>;

	ld.param.u64 	%rd1, [_Z3AddPiS_S__param_0];
	ld.param.u64 	%rd2, [_Z3AddPiS_S__param_1];
	ld.param.u64 	%rd3, [_Z3AddPiS_S__param_2];
	cvta.to.global.u64 	%rd4, %rd3;
	cvta.to.global.u64 	%rd5, %rd2;
	cvta.to.global.u64 	%rd6, %rd1;
	mov.u32 	%r1, %ctaid.x;
	mov.u32 	%r2, %ntid.x;
	mov.u32 	%r3, %tid.x;
	mad.lo.s32 	%r4, %r1, %r2, %r3;
	mul.wide.s32 	%rd7, %r4, 4;
	add.s64 	%rd8, %rd6, %rd7;
	ld.global.u32 	%r5, [%rd8];
	add.s64 	%rd9, %rd5, %rd7;
	ld.global.u32 	%r6, [%rd9];
	add.s32 	%r7, %r6, %r5;
	add.s64 	%rd10, %rd4, %rd7;
	st.global.u32 	[%rd10], %r7;
	ret;

}
	// .globl	_Z8SubtractPiS_S_
.visible .entry _Z8SubtractPiS_S_(
	.param .u64 .ptr .align 1 _Z8SubtractPiS_S__param_0,
	.param .u64 .ptr .align 1 _Z8SubtractPiS_S__param_1,
	.param .u64 .ptr .align 1 _Z8SubtractPiS_S__param_2
)
{
	.reg .b32 	%r<8>;
	.reg .b64 	%rd<11>;

	ld.param.u64 	%rd1, [_Z8SubtractPiS_S__param_0];
	ld.param.u64 	%rd2, [_Z8SubtractPiS_S__param_1];
	ld.param.u64 	%rd3, [_Z8SubtractPiS_S__param_2];
	cvta.to.global.u64 	%rd4, %rd3;
	cvta.to.global.u64 	%rd5, %rd2;
	cvta.to.global.u64 	%rd6, %rd1;
	mov.u32 	%r1, %ctaid.x;
	mov.u32 	%r2, %ntid.x;
	mov.u32 	%r3, %tid.x;
	mad.lo.s32 	%r4, %r1, %r2, %r3;
	mul.wide.s32 	%rd7, %r4, 4;
	add.s64 	%rd8, %rd6, %rd7;
	ld.global.u32 	%r5, [%rd8];
	add.s64 	%rd9, %rd5, %rd7;
	ld.global.u32 	%r6, [%rd9];
	sub.s32 	%r7, %r5, %r6;
	add.s64 	%rd10, %rd4, %rd7;
	st.global.u32 	[%rd10], %r7;
	ret;

}
	// .globl	_Z4MultPiS_S_
.visible .entry _Z4MultPiS_S_(
	.param .u64 .ptr .align 1 _Z4MultPiS_S__param_0,
	.param .u64 .ptr .align 1 _Z4MultPiS_S__param_1,
	.param .u64 .ptr .align 1 _Z4MultPiS_S__param_2
)
{
	.reg .b32 	%r<8>;
	.reg .b64 	%rd<11>;

	ld.param.u64 	%rd1, [_Z4MultPiS_S__param_0];
	ld.param.u64 	%rd2, [_Z4MultPiS_S__param_1];
	ld.param.u64 	%rd3, [_Z4MultPiS_S__param_2];
	cvta.to.global.u64 	%rd4, %rd3;
	cvta.to.global.u64 	%rd5, %rd2;
	cvta.to.global.u64 	%rd6, %rd1;
	mov.u32 	%r1, %ctaid.x;
	mov.u32 	%r2, %ntid.x;
	mov.u32 	%r3, %tid.x;
	mad.lo.s32 	%r4, %r1, %r2, %r3;
	mul.wide.s32 	%rd7, %r4, 4;
	add.s64 	%rd8, %rd6, %rd7;
	ld.global.u32 	%r5, [%rd8];
	add.s64 	%rd9, %rd5, %rd7;
	ld.global.u32 	%r6, [%rd9];
	mul.lo.s32 	%r7, %r6, %r5;
	add.s64 	%rd10, %rd4, %rd7;
	st.global.u32 	[%rd10], %r7;
	ret;

}
	// .globl	_Z3ModPiS_S_
.visible .entry _Z3ModPiS_S_(
	.param .u64 .ptr .align 1 _Z3ModPiS_S__param_0,
	.param .u64 .ptr .align 1 _Z3ModPiS_S__param_1,
	.param .u64 .ptr .align 1 _Z3ModPiS_S__param_2
)
{
	.reg .b32 	%r<8>;
	.reg .b64 	%rd<11>;

	ld.param.u64 	%rd1, [_Z3ModPiS_S__param_0];
	ld.param.u64 	%rd2, [_Z3ModPiS_S__param_1];
	ld.param.u64 	%rd3, [_Z3ModPiS_S__param_2];
	cvta.to.global.u64 	%rd4, %rd3;
	cvta.to.global.u64 	%rd5, %rd2;
	cvta.to.global.u64 	%rd6, %rd1;
	mov.u32 	%r1, %ctaid.x;
	mov.u32 	%r2, %ntid.x;
	mov.u32 	%r3, %tid.x;
	mad.lo.s32 	%r4, %r1, %r2, %r3;
	mul.wide.s32 	%rd7, %r4, 4;
	add.s64 	%rd8, %rd6, %rd7;
	ld.global.u32 	%r5, [%rd8];
	add.s64 	%rd9, %rd5, %rd7;
	ld.global.u32 	%r6, [%rd9];
	rem.s32 	%r7, %r5, %r6;
	add.s64 	%rd10, %rd4, %rd7;
	st.global.u32 	[%rd10], %r7;
	ret;

}
	// .globl	_Z11ConditionalPiS_S_
.visible .entry _Z11ConditionalPiS_S_(
	.param .u64 .ptr .align 1 _Z11ConditionalPiS_S__param_0,
	.param .u64 .ptr .align 1 _Z11ConditionalPiS_S__param_1,
	.param .u64 .ptr .align 1 _Z11ConditionalPiS_S__param_2
)
{
	.reg .pred 	%p<3>;
	.reg .b32 	%r<15>;
	.reg .b64 	%rd<11>;

	ld.param.u64 	%rd4, [_Z11ConditionalPiS_S__param_0];
	ld.param.u64 	%rd5, [_Z11ConditionalPiS_S__param_1];
	ld.param.u64 	%rd6, [_Z11ConditionalPiS_S__param_2];
	cvta.to.global.u64 	%rd7, %rd6;
	cvta.to.global.u64 	%rd8, %rd5;
	cvta.to.global.u64 	%rd9, %rd4;
	mov.u32 	%r4, %ctaid.x;
	mov.u32 	%r5, %ntid.x;
	mov.u32 	%r6, %tid.x;
	mad.lo.s32 	%r7, %r4, %r5, %r6;
	mul.wide.s32 	%rd10, %r7, 4;
	add.s64 	%rd1, %rd9, %rd10;
	ld.global.u32 	%r14, [%rd1];
	and.b32  	%r8, %r14, 1;
	setp.eq.b32 	%p1, %r8, 1;
	add.s64 	%rd2, %rd8, %rd10;
	add.s64 	%rd3, %rd7, %rd10;
	@%p1 bra 	$L__BB4_2;
	ld.global.u32 	%r9, [%rd2];
	rem.s32 	%r10, %r14, %r9;
	st.global.u32 	[%rd3], %r10;
	ld.global.u32 	%r14, [%rd1];
$L__BB4_2:
	and.b32  	%r11, %r14, -2147483647;
	setp.ne.s32 	%p2, %r11, 1;
	@%p2 bra 	$L__BB4_4;
	ld.global.u32 	%r12, [%rd2];
	add.s32 	%r13, %r12, %r14;
	st.global.u32 	[%rd3], %r13;
$L__BB4_4:
	ret;

}
	// .globl	_Z18ConditionalPreppedPiS_S_S_S_S_
.visible .entry _Z18ConditionalPreppedPiS_S_S_S_S_(
	.param .u64 .ptr .align 1 _Z18ConditionalPreppedPiS_S_S_S_S__param_0,
	.param .u64 .ptr .align 1 _Z18ConditionalPreppedPiS_S_S_S_S__param_1,
	.param .u64 .ptr .align 1 _Z18ConditionalPreppedPiS_S_S_S_S__param_2,
	.param .u64 .ptr .align 1 _Z18ConditionalPreppedPiS_S_S_S_S__param_3,
	.param .u64 .ptr .align 1 _Z18ConditionalPreppedPiS_S_S_S_S__param_4,
	.param .u64 .ptr .align 1 _Z18ConditionalPreppedPiS_S_S_S_S__param_5
)
{
	.reg .b32 	%r<11>;
	.reg .b64 	%rd<20>;

	ld.param.u64 	%rd1, [_Z18ConditionalPreppedPiS_S_S_S_S__param_0];
	ld.param.u64 	%rd2, [_Z18ConditionalPreppedPiS_S_S_S_S__param_1];
	ld.param.u64 	%rd3, [_Z18ConditionalPreppedPiS_S_S_S_S__param_2];
	ld.param.u64 	%rd4, [_Z18ConditionalPreppedPiS_S_S_S_S__param_3];
	ld.param.u64 	%rd5, [_Z18ConditionalPreppedPiS_S_S_S_S__param_4];
	ld.param.u64 	%rd6, [_Z18ConditionalPreppedPiS_S_S_S_S__param_5];
	cvta.to.global.u64 	%rd7, %rd6;
	cvta.to.global.u64 	%rd8, %rd5;
	cvta.to.global.u64 	%rd9, %rd4;
	cvta.to.global.u64 	%rd10, %rd3;
	cvta.to.global.u64 	%rd11, %rd2;
	cvta.to.global.u64 	%rd12, %rd1;
	mov.u32 	%r1, %ctaid.x;
	mov.u32 	%r2, %ntid.x;
	mov.u32 	%r3, %tid.x;
	mad.lo.s32 	%r4, %r1, %r2, %r3;
	mul.wide.s32 	%rd13, %r4, 4;
	add.s64 	%rd14, %rd12, %rd13;
	ld.global.u32 	%r5, [%rd14];
	add.s64 	%rd15, %rd11, %rd13;
	ld.global.u32 	%r6, [%rd15];
	add.s32 	%r7, %r6, %r5;
	add.s64 	%rd16, %rd10, %rd13;
	st.global.u32 	[%rd16], %r7;
	add.s64 	%rd17, %rd9, %rd13;
	ld.global.u32 	%r8, [%rd17];
	add.s64 	%rd18, %rd8, %rd13;
	ld.global.u32 	%r9, [%rd18];
	rem.s32 	%r10, %r8, %r9;
	add.s64 	%rd19, %rd7, %rd13;
	st.global.u32 	[%rd19], %r10;
	ret;

}


// ===== COMPILED SASS (sm_100) =====

	.target	sm_100

	.elftype	@"ET_EXEC"


//--------------------- .note.nv.tkinfo           --------------------------
	.section	.note.nv.tkinfo,"",@"SHT_NOTE"
	.sectionflags	@"SHF_NOTE_NV_TKINFO"
	.tkinfo
        /*0018*/ 	.word	0x00000002
        /*0030*/ 	.string	""
        /*0030*/ 	.string	"ptxas"
        /*0030*/ 	.string	"Cuda compilation tools, release 13.0, V13.0.88"
        /*0030*/ 	.string	"Build cuda_13.0.r13.0/compiler.36424714_0"
        /*0030*/ 	.string	"-arch sm_100 -m 64 "



//--------------------- .note.nv.cuinfo           --------------------------
	.section	.note.nv.cuinfo,"",@"SHT_NOTE"
	.sectionflags	@"SHF_NOTE_NV_CUINFO"
        /*0018*/ 	.short	0x0002
        /*001a*/ 	.short	0x0064
        /*001c*/ 	.short	0x0082
	.zero		2


//--------------------- .nv.info                  --------------------------
	.section	.nv.info,"",@"SHT_CUDA_INFO"
	.align	4


	//----- nvinfo : EIATTR_REGCOUNT
	.align		4
        /*0000*/ 	.byte	0x04, 0x2f
        /*0002*/ 	.short	(.L_1 - .L_0)
	.align		4
.L_0:
        /*0004*/ 	.word	index@(_Z3AddPiS_S_)
        /*0008*/ 	.word	0x0000000c


	//----- nvinfo : EIATTR_FRAME_SIZE
	.align		4
.L_1:
        /*000c*/ 	.byte	0x04, 0x11
        /*000e*/ 	.short	(.L_3 - .L_2)
	.align		4
.L_2:
        /*0010*/ 	.word	index@(_Z3AddPiS_S_)
        /*0014*/ 	.word	0x00000000


	//----- nvinfo : EIATTR_REGCOUNT
	.align		4
.L_3:
        /*0018*/ 	.byte	0x04, 0x2f
        /*001a*/ 	.short	(.L_5 - .L_4)
	.align		4
.L_4:
        /*001c*/ 	.word	index@(_Z8SubtractPiS_S_)
        /*0020*/ 	.word	0x0000000c


	//----- nvinfo : EIATTR_FRAME_SIZE
	.align		4
.L_5:
        /*0024*/ 	.byte	0x04, 0x11
        /*0026*/ 	.short	(.L_7 - .L_6)
	.align		4
.L_6:
        /*0028*/ 	.word	index@(_Z8SubtractPiS_S_)
        /*002c*/ 	.word	0x00000000


	//----- nvinfo : EIATTR_REGCOUNT
	.align		4
.L_7:
        /*0030*/ 	.byte	0x04, 0x2f
        /*0032*/ 	.short	(.L_9 - .L_8)
	.align		4
.L_8:
        /*0034*/ 	.word	index@(_Z4MultPiS_S_)
        /*0038*/ 	.word	0x0000000c


	//----- nvinfo : EIATTR_FRAME_SIZE
	.align		4
.L_9:
        /*003c*/ 	.byte	0x04, 0x11
        /*003e*/ 	.short	(.L_11 - .L_10)
	.align		4
.L_10:
        /*0040*/ 	.word	index@(_Z4MultPiS_S_)
        /*0044*/ 	.word	0x00000000


	//----- nvinfo : EIATTR_REGCOUNT
	.align		4
.L_11:
        /*0048*/ 	.byte	0x04, 0x2f
        /*004a*/ 	.short	(.L_13 - .L_12)
	.align		4
.L_12:
        /*004c*/ 	.word	index@(_Z3ModPiS_S_)
        /*0050*/ 	.word	0x0000000d


	//----- nvinfo : EIATTR_FRAME_SIZE
	.align		4
.L_13:
        /*0054*/ 	.byte	0x04, 0x11
        /*0056*/ 	.short	(.L_15 - .L_14)
	.align		4
.L_14:
        /*0058*/ 	.word	index@(_Z3ModPiS_S_)
        /*005c*/ 	.word	0x00000000


	//----- nvinfo : EIATTR_REGCOUNT
	.align		4
.L_15:
        /*0060*/ 	.byte	0x04, 0x2f
        /*0062*/ 	.short	(.L_17 - .L_16)
	.align		4
.L_16:
        /*0064*/ 	.word	index@(_Z11ConditionalPiS_S_)
        /*0068*/ 	.word	0x00000012


	//----- nvinfo : EIATTR_FRAME_SIZE
	.align		4
.L_17:
        /*006c*/ 	.byte	0x04, 0x11
        /*006e*/ 	.short	(.L_19 - .L_18)
	.align		4
.L_18:
        /*0070*/ 	.word	index@(_Z11ConditionalPiS_S_)
        /*0074*/ 	.word	0x00000000


	//----- nvinfo : EIATTR_REGCOUNT
	.align		4
.L_19:
        /*0078*/ 	.byte	0x04, 0x2f
        /*007a*/ 	.short	(.L_21 - .L_20)
	.align		4
.L_20:
        /*007c*/ 	.word	index@(_Z18ConditionalPreppedPiS_S_S_S_S_)
        /*0080*/ 	.word	0x00000010


	//----- nvinfo : EIATTR_FRAME_SIZE
	.align		4
.L_21:
        /*0084*/ 	.byte	0x04, 0x11
        /*0086*/ 	.short	(.L_23 - .L_22)
	.align		4
.L_22:
        /*0088*/ 	.word	index@(_Z18ConditionalPreppedPiS_S_S_S_S_)
        /*008c*/ 	.word	0x00000000


	//----- nvinfo : EIATTR_MIN_STACK_SIZE
	.align		4
.L_23:
        /*0090*/ 	.byte	0x04, 0x12
        /*0092*/ 	.short	(.L_25 - .L_24)
	.align		4
.L_24:
        /*0094*/ 	.word	index@(_Z18ConditionalPreppedPiS_S_S_S_S_)
        /*0098*/ 	.word	0x00000000


	//----- nvinfo : EIATTR_MIN_STACK_SIZE
	.align		4
.L_25:
        /*009c*/ 	.byte	0x04, 0x12
        /*009e*/ 	.short	(.L_27 - .L_26)
	.align		4
.L_26:
        /*00a0*/ 	.word	index@(_Z11ConditionalPiS_S_)
        /*00a4*/ 	.word	0x00000000


	//----- nvinfo : EIATTR_MIN_STACK_SIZE
	.align		4
.L_27:
        /*00a8*/ 	.byte	0x04, 0x12
        /*00aa*/ 	.short	(.L_29 - .L_28)
	.align		4
.L_28:
        /*00ac*/ 	.word	index@(_Z3ModPiS_S_)
        /*00b0*/ 	.word	0x00000000


	//----- nvinfo : EIATTR_MIN_STACK_SIZE
	.align		4
.L_29:
        /*00b4*/ 	.byte	0x04, 0x12
        /*00b6*/ 	.short	(.L_31 - .L_30)
	.align		4
.L_30:
        /*00b8*/ 	.word	index@(_Z4MultPiS_S_)
        /*00bc*/ 	.word	0x00000000


	//----- nvinfo : EIATTR_MIN_STACK_SIZE
	.align		4
.L_31:
        /*00c0*/ 	.byte	0x04, 0x12
        /*00c2*/ 	.short	(.L_33 - .L_32)
	.align		4
.L_32:
        /*00c4*/ 	.word	index@(_Z8SubtractPiS_S_)
        /*00c8*/ 	.word	0x00000000


	//----- nvinfo : EIATTR_MIN_STACK_SIZE
	.align		4
.L_33:
        /*00cc*/ 	.byte	0x04, 0x12
        /*00ce*/ 	.short	(.L_35 - .L_34)
	.align		4
.L_34:
        /*00d0*/ 	.word	index@(_Z3AddPiS_S_)
        /*00d4*/ 	.word	0x00000000
.L_35:


//--------------------- .nv.compat                --------------------------
	.section	.nv.compat,"",@"SHT_CUDA_COMPAT_INFO"
	.align	4
        /*0000*/ 	.byte	0x02, 0x09, 0x00, 0x00, 0x02, 0x02, 0x01, 0x00, 0x02, 0x05, 0x05, 0x00, 0x03, 0x07, 0x01, 0x01
        /*0010*/ 	.byte	0x02, 0x03, 0x00, 0x00, 0x02, 0x06, 0x01, 0x00, 0x04, 0x0b, 0x08, 0x00, 0x09, 0x00, 0x00, 0x00
        /*0020*/ 	.byte	0x00, 0x00, 0x00, 0x00


//--------------------- .nv.info._Z18ConditionalPreppedPiS_S_S_S_S_ --------------------------
	.section	.nv.info._Z18ConditionalPreppedPiS_S_S_S_S_,"",@"SHT_CUDA_INFO"
	.sectionflags	@""
	.align	4


	//----- nvinfo : EIATTR_CUDA_API_VERSION
	.align		4
        /*0000*/ 	.byte	0x04, 0x37
        /*0002*/ 	.short	(.L_37 - .L_36)
.L_36:
        /*0004*/ 	.word	0x00000082


	//----- nvinfo : EIATTR_KPARAM_INFO
	.align		4
.L_37:
        /*0008*/ 	.byte	0x04, 0x17
        /*000a*/ 	.short	(.L_39 - .L_38)
.L_38:
        /*000c*/ 	.word	0x00000000
        /*0010*/ 	.short	0x0005
        /*0012*/ 	.short	0x0028
        /*0014*/ 	.byte	0x00, 0xf5, 0x21, 0x00


	//----- nvinfo : EIATTR_KPARAM_INFO
	.align		4
.L_39:
        /*0018*/ 	.byte	0x04, 0x17
        /*001a*/ 	.short	(.L_41 - .L_40)
.L_40:
        /*001c*/ 	.word	0x00000000
        /*0020*/ 	.short	0x0004
        /*0022*/ 	.short	0x0020
        /*0024*/ 	.byte	0x00, 0xf5, 0x21, 0x00


	//----- nvinfo : EIATTR_KPARAM_INFO
	.align		4
.L_41:
        /*0028*/ 	.byte	0x04, 0x17
        /*002a*/ 	.short	(.L_43 - .L_42)
.L_42:
        /*002c*/ 	.word	0x00000000
        /*0030*/ 	.short	0x0003
        /*0032*/ 	.short	0x0018
        /*0034*/ 	.byte	0x00, 0xf5, 0x21, 0x00


	//----- nvinfo : EIATTR_KPARAM_INFO
	.align		4
.L_43:
        /*0038*/ 	.byte	0x04, 0x17
        /*003a*/ 	.short	(.L_45 - .L_44)
.L_44:
        /*003c*/ 	.word	0x00000000
        /*0040*/ 	.short	0x0002
        /*0042*/ 	.short	0x0010
        /*0044*/ 	.byte	0x00, 0xf5, 0x21, 0x00


	//----- nvinfo : EIATTR_KPARAM_INFO
	.align		4
.L_45:
        /*0048*/ 	.byte	0x04, 0x17
        /*004a*/ 	.short	(.L_47 - .L_46)
.L_46:
        /*004c*/ 	.word	0x00000000
        /*0050*/ 	.short	0x0001
        /*0052*/ 	.short	0x0008
        /*0054*/ 	.byte	0x00, 0xf5, 0x21, 0x00


	//----- nvinfo : EIATTR_KPARAM_INFO
	.align		4
.L_47:
        /*0058*/ 	.byte	0x04, 0x17
        /*005a*/ 	.short	(.L_49 - .L_48)
.L_48:
        /*005c*/ 	.word	0x00000000
        /*0060*/ 	.short	0x0000
        /*0062*/ 	.short	0x0000
        /*0064*/ 	.byte	0x00, 0xf5, 0x21, 0x00


	//----- nvinfo : EIATTR_SPARSE_MMA_MASK
	.align		4
.L_49:
        /*0068*/ 	.byte	0x03, 0x50
        /*006a*/ 	.short	0x0000


	//----- nvinfo : EIATTR_MAXREG_COUNT
	.align		4
        /*006c*/ 	.byte	0x03, 0x1b
        /*006e*/ 	.short	0x00ff


	//----- nvinfo : EIATTR_MERCURY_ISA_VERSION
	.align		4
        /*0070*/ 	.byte	0x03, 0x5f
        /*0072*/ 	.short	0x0101


	//----- nvinfo : EIATTR_VRC_CTA_INIT_COUNT
	.align		4
        /*0074*/ 	.byte	0x02, 0x4a
	.zero		1
	.zero		1


	//----- nvinfo : EIATTR_EXIT_INSTR_OFFSETS
	.align		4
        /*0078*/ 	.byte	0x04, 0x1c
        /*007a*/ 	.short	(.L_51 - .L_50)


	//   ....[0]....
.L_50:
        /*007c*/ 	.word	0x000002f0


	//----- nvinfo : EIATTR_CBANK_PARAM_SIZE
	.align		4
.L_51:
        /*0080*/ 	.byte	0x03, 0x19
        /*0082*/ 	.short	0x0030


	//----- nvinfo : EIATTR_PARAM_CBANK
	.align		4
        /*0084*/ 	.byte	0x04, 0x0a
        /*0086*/ 	.short	(.L_53 - .L_52)
	.align		4
.L_52:
        /*0088*/ 	.word	index@(.nv.constant0._Z18ConditionalPreppedPiS_S_S_S_S_)
        /*008c*/ 	.short	0x0380
        /*008e*/ 	.short	0x0030


	//----- nvinfo : EIATTR_SW_WAR
	.align		4
.L_53:
        /*0090*/ 	.byte	0x04, 0x36
        /*0092*/ 	.short	(.L_55 - .L_54)
.L_54:
        /*0094*/ 	.word	0x00000008
.L_55:


//--------------------- .nv.info._Z11ConditionalPiS_S_ --------------------------
	.section	.nv.info._Z11ConditionalPiS_S_,"",@"SHT_CUDA_INFO"
	.sectionflags	@""
	.align	4


	//----- nvinfo : EIATTR_CUDA_API_VERSION
	.align		4
        /*0000*/ 	.byte	0x04, 0x37
        /*0002*/ 	.short	(.L_57 - .L_56)
.L_56:
        /*0004*/ 	.word	0x00000082


	//----- nvinfo : EIATTR_KPARAM_INFO
	.align		4
.L_57:
        /*0008*/ 	.byte	0x04, 0x17
        /*000a*/ 	.short	(.L_59 - .L_58)
.L_58:
        /*000c*/ 	.word	0x00000000
        /*0010*/ 	.short	0x0002
        /*0012*/ 	.short	0x0010
        /*0014*/ 	.byte	0x00, 0xf5, 0x21, 0x00


	//----- nvinfo : EIATTR_KPARAM_INFO
	.align		4
.L_59:
        /*0018*/ 	.byte	0x04, 0x17
        /*001a*/ 	.short	(.L_61 - .L_60)
.L_60:
        /*001c*/ 	.word	0x00000000
        /*0020*/ 	.short	0x0001
        /*0022*/ 	.short	0x0008
        /*0024*/ 	.byte	0x00, 0xf5, 0x21, 0x00


	//----- nvinfo : EIATTR_KPARAM_INFO
	.align		4
.L_61:
        /*0028*/ 	.byte	0x04, 0x17
        /*002a*/ 	.short	(.L_63 - .L_62)
.L_62:
        /*002c*/ 	.word	0x00000000
        /*0030*/ 	.short	0x0000
        /*0032*/ 	.short	0x0000
        /*0034*/ 	.byte	0x00, 0xf5, 0x21, 0x00


	//----- nvinfo : EIATTR_SPARSE_MMA_MASK
	.align		4
.L_63:
        /*0038*/ 	.byte	0x03, 0x50
        /*003a*/ 	.short	0x0000


	//----- nvinfo : EIATTR_MAXREG_COUNT
	.align		4
        /*003c*/ 	.byte	0x03, 0x1b
        /*003e*/ 	.short	0x00ff


	//----- nvinfo : EIATTR_MERCURY_ISA_VERSION
	.align		4
        /*0040*/ 	.byte	0x03, 0x5f
        /*0042*/ 	.short	0x0101


	//----- nvinfo : EIATTR_VRC_CTA_INIT_COUNT
	.align		4
        /*0044*/ 	.byte	0x02, 0x4a
	.zero		1
	.zero		1


	//----- nvinfo : EIATTR_EXIT_INSTR_OFFSETS
	.align		4
        /*0048*/ 	.byte	0x04, 0x1c
        /*004a*/ 	.short	(.L_65 - .L_64)


	//   ....[0]....
.L_64:
        /*004c*/ 	.word	0x000002d0


	//   ....[1]....
        /*0050*/ 	.word	0x00000310


	//----- nvinfo : EIATTR_CRS_STACK_SIZE
	.align		4
.L_65:
        /*0054*/ 	.byte	0x04, 0x1e
        /*0056*/ 	.short	(.L_67 - .L_66)
.L_66:
        /*0058*/ 	.word	0x00000000


	//----- nvinfo : EIATTR_CBANK_PARAM_SIZE
	.align		4
.L_67:
        /*005c*/ 	.byte	0x03, 0x19
        /*005e*/ 	.short	0x0018


	//----- nvinfo : EIATTR_PARAM_CBANK
	.align		4
        /*0060*/ 	.byte	0x04, 0x0a
        /*0062*/ 	.short	(.L_69 - .L_68)
	.align		4
.L_68:
        /*0064*/ 	.word	index@(.nv.constant0._Z11ConditionalPiS_S_)
        /*0068*/ 	.short	0x0380
        /*006a*/ 	.short	0x0018


	//----- nvinfo : EIATTR_SW_WAR
	.align		4
.L_69:
        /*006c*/ 	.byte	0x04, 0x36
        /*006e*/ 	.short	(.L_71 - .L_70)
.L_70:
        /*0070*/ 	.word	0x00000008
.L_71:


//--------------------- .nv.info._Z3ModPiS_S_     --------------------------
	.section	.nv.info._Z3ModPiS_S_,"",@"SHT_CUDA_INFO"
	.sectionflags	@""
	.align	4


	//----- nvinfo : EIATTR_CUDA_API_VERSION
	.align		4
        /*0000*/ 	.byte	0x04, 0x37
        /*0002*/ 	.short	(.L_73 - .L_72)
.L_72:
        /*0004*/ 	.word	0x00000082


	//----- nvinfo : EIATTR_KPARAM_INFO
	.align		4
.L_73:
        /*0008*/ 	.byte	0x04, 0x17
        /*000a*/ 	.short	(.L_75 - .L_74)
.L_74:
        /*000c*/ 	.word	0x00000000
        /*0010*/ 	.short	0x0002
        /*0012*/ 	.short	0x0010
        /*0014*/ 	.byte	0x00, 0xf5, 0x21, 0x00


	//----- nvinfo : EIATTR_KPARAM_INFO
	.align		4
.L_75:
        /*0018*/ 	.byte	0x04, 0x17
        /*001a*/ 	.short	(.L_77 - .L_76)
.L_76:
        /*001c*/ 	.word	0x00000000
        /*0020*/ 	.short	0x0001
        /*0022*/ 	.short	0x0008
        /*0024*/ 	.byte	0x00, 0xf5, 0x21, 0x00


	//----- nvinfo : EIATTR_KPARAM_INFO
	.align		4
.L_77:
        /*0028*/ 	.byte	0x04, 0x17
        /*002a*/ 	.short	(.L_79 - .L_78)
.L_78:
        /*002c*/ 	.word	0x00000000
        /*0030*/ 	.short	0x0000
        /*0032*/ 	.short	0x0000
        /*0034*/ 	.byte	0x00, 0xf5, 0x21, 0x00


	//----- nvinfo : EIATTR_SPARSE_MMA_MASK
	.align		4
.L_79:
        /*0038*/ 	.byte	0x03, 0x50
        /*003a*/ 	.short	0x0000


	//----- nvinfo : EIATTR_MAXREG_COUNT
	.align		4
        /*003c*/ 	.byte	0x03, 0x1b
        /*003e*/ 	.short	0x00ff


	//----- nvinfo : EIATTR_MERCURY_ISA_VERSION
	.align		4
        /*0040*/ 	.byte	0x03, 0x5f
        /*0042*/ 	.short	0x0101


	//----- nvinfo : EIATTR_VRC_CTA_INIT_COUNT
	.align		4
        /*0044*/ 	.byte	0x02, 0x4a
	.zero		1
	.zero		1


	//----- nvinfo : EIATTR_EXIT_INSTR_OFFSETS
	.align		4
        /*0048*/ 	.byte	0x04, 0x1c
        /*004a*/ 	.short	(.L_81 - .L_80)


	//   ....[0]....
.L_80:
        /*004c*/ 	.word	0x00000250


	//----- nvinfo : EIATTR_CBANK_PARAM_SIZE
	.align		4
.L_81:
        /*0050*/ 	.byte	0x03, 0x19
        /*0052*/ 	.short	0x0018


	//----- nvinfo : EIATTR_PARAM_CBANK
	.align		4
        /*0054*/ 	.byte	0x04, 0x0a
        /*0056*/ 	.short	(.L_83 - .L_82)
	.align		4
.L_82:
        /*0058*/ 	.word	index@(.nv.constant0._Z3ModPiS_S_)
        /*005c*/ 	.short	0x0380
        /*005e*/ 	.short	0x0018


	//----- nvinfo : EIATTR_SW_WAR
	.align		4
.L_83:
        /*0060*/ 	.byte	0x04, 0x36
        /*0062*/ 	.short	(.L_85 - .L_84)
.L_84:
        /*0064*/ 	.word	0x00000008
.L_85:


//--------------------- .nv.info._Z4MultPiS_S_    --------------------------
	.section	.nv.info._Z4MultPiS_S_,"",@"SHT_CUDA_INFO"
	.sectionflags	@""
	.align	4


	//----- nvinfo : EIATTR_CUDA_API_VERSION
	.align		4
        /*0000*/ 	.byte	0x04, 0x37
        /*0002*/ 	.short	(.L_87 - .L_86)
.L_86:
        /*0004*/ 	.word	0x00000082


	//----- nvinfo : EIATTR_KPARAM_INFO
	.align		4
.L_87:
        /*0008*/ 	.byte	0x04, 0x17
        /*000a*/ 	.short	(.L_89 - .L_88)
.L_88:
        /*000c*/ 	.word	0x00000000
        /*0010*/ 	.short	0x0002
        /*0012*/ 	.short	0x0010
        /*0014*/ 	.byte	0x00, 0xf5, 0x21, 0x00


	//----- nvinfo : EIATTR_KPARAM_INFO
	.align		4
.L_89:
        /*0018*/ 	.byte	0x04, 0x17
        /*001a*/ 	.short	(.L_91 - .L_90)
.L_90:
        /*001c*/ 	.word	0x00000000
        /*0020*/ 	.short	0x0001
        /*0022*/ 	.short	0x0008
        /*0024*/ 	.byte	0x00, 0xf5, 0x21, 0x00


	//----- nvinfo : EIATTR_KPARAM_INFO
	.align		4
.L_91:
        /*0028*/ 	.byte	0x04, 0x17
        /*002a*/ 	.short	(.L_93 - .L_92)
.L_92:
        /*002c*/ 	.word	0x00000000
        /*0030*/ 	.short	0x0000
        /*0032*/ 	.short	0x0000
        /*0034*/ 	.byte	0x00, 0xf5, 0x21, 0x00


	//----- nvinfo : EIATTR_SPARSE_MMA_MASK
	.align		4
.L_93:
        /*0038*/ 	.byte	0x03, 0x50
        /*003a*/ 	.short	0x0000


	//----- nvinfo : EIATTR_MAXREG_COUNT
	.align		4
        /*003c*/ 	.byte	0x03, 0x1b
        /*003e*/ 	.short	0x00ff


	//----- nvinfo : EIATTR_MERCURY_ISA_VERSION
	.align		4
        /*0040*/ 	.byte	0x03, 0x5f
        /*0042*/ 	.short	0x0101


	//----- nvinfo : EIATTR_VRC_CTA_INIT_COUNT
	.align		4
        /*0044*/ 	.byte	0x02, 0x4a
	.zero		1
	.zero		1


	//----- nvinfo : EIATTR_EXIT_INSTR_OFFSETS
	.align		4
        /*0048*/ 	.byte	0x04, 0x1c
        /*004a*/ 	.short	(.L_95 - .L_94)


	//   ....[0]....
.L_94:
        /*004c*/ 	.word	0x00000100


	//----- nvinfo : EIATTR_CBANK_PARAM_SIZE
	.align		4
.L_95:
        /*0050*/ 	.byte	0x03, 0x19
        /*0052*/ 	.short	0x0018


	//----- nvinfo : EIATTR_PARAM_CBANK
	.align		4
        /*0054*/ 	.byte	0x04, 0x0a
        /*0056*/ 	.short	(.L_97 - .L_96)
	.align		4
.L_96:
        /*0058*/ 	.word	index@(.nv.constant0._Z4MultPiS_S_)
        /*005c*/ 	.short	0x0380
        /*005e*/ 	.short	0x0018


	//----- nvinfo : EIATTR_SW_WAR
	.align		4
.L_97:
        /*0060*/ 	.byte	0x04, 0x36
        /*0062*/ 	.short	(.L_99 - .L_98)
.L_98:
        /*0064*/ 	.word	0x00000008
.L_99:


//--------------------- .nv.info._Z8SubtractPiS_S_ --------------------------
	.section	.nv.info._Z8SubtractPiS_S_,"",@"SHT_CUDA_INFO"
	.sectionflags	@""
	.align	4


	//----- nvinfo : EIATTR_CUDA_API_VERSION
	.align		4
        /*0000*/ 	.byte	0x04, 0x37
        /*0002*/ 	.short	(.L_101 - .L_100)
.L_100:
        /*0004*/ 	.word	0x00000082


	//----- nvinfo : EIATTR_KPARAM_INFO
	.align		4
.L_101:
        /*0008*/ 	.byte	0x04, 0x17
        /*000a*/ 	.short	(.L_103 - .L_102)
.L_102:
        /*000c*/ 	.word	0x00000000
        /*0010*/ 	.short	0x0002
        /*0012*/ 	.short	0x0010
        /*0014*/ 	.byte	0x00, 0xf5, 0x21, 0x00


	//----- nvinfo : EIATTR_KPARAM_INFO
	.align		4
.L_103:
        /*0018*/ 	.byte	0x04, 0x17
        /*001a*/ 	.short	(.L_105 - .L_104)
.L_104:
        /*001c*/ 	.word	0x00000000
        /*0020*/ 	.short	0x0001
        /*0022*/ 	.short	0x0008
        /*0024*/ 	.byte	0x00, 0xf5, 0x21, 0x00


	//----- nvinfo : EIATTR_KPARAM_INFO
	.align		4
.L_105:
        /*0028*/ 	.byte	0x04, 0x17
        /*002a*/ 	.short	(.L_107 - .L_106)
.L_106:
        /*002c*/ 	.word	0x00000000
        /*0030*/ 	.short	0x0000
        /*0032*/ 	.short	0x0000
        /*0034*/ 	.byte	0x00, 0xf5, 0x21, 0x00


	//----- nvinfo : EIATTR_SPARSE_MMA_MASK
	.align		4
.L_107:
        /*0038*/ 	.byte	0x03, 0x50
        /*003a*/ 	.short	0x0000


	//----- nvinfo : EIATTR_MAXREG_COUNT
	.align		4
        /*003c*/ 	.byte	0x03, 0x1b
        /*003e*/ 	.short	0x00ff


	//----- nvinfo : EIATTR_MERCURY_ISA_VERSION
	.align		4
        /*0040*/ 	.byte	0x03, 0x5f
        /*0042*/ 	.short	0x0101


	//----- nvinfo : EIATTR_VRC_CTA_INIT_COUNT
	.align		4
        /*0044*/ 	.byte	0x02, 0x4a
	.zero		1
	.zero		1


	//----- nvinfo : EIATTR_EXIT_INSTR_OFFSETS
	.align		4
        /*0048*/ 	.byte	0x04, 0x1c
        /*004a*/ 	.short	(.L_109 - .L_108)


	//   ....[0]....
.L_108:
        /*004c*/ 	.word	0x00000100


	//----- nvinfo : EIATTR_CBANK_PARAM_SIZE
	.align		4
.L_109:
        /*0050*/ 	.byte	0x03, 0x19
        /*0052*/ 	.short	0x0018


	//----- nvinfo : EIATTR_PARAM_CBANK
	.align		4
        /*0054*/ 	.byte	0x04, 0x0a
        /*0056*/ 	.short	(.L_111 - .L_110)
	.align		4
.L_110:
        /*0058*/ 	.word	index@(.nv.constant0._Z8SubtractPiS_S_)
        /*005c*/ 	.short	0x0380
        /*005e*/ 	.short	0x0018


	//----- nvinfo : EIATTR_SW_WAR
	.align		4
.L_111:
        /*0060*/ 	.byte	0x04, 0x36
        /*0062*/ 	.short	(.L_113 - .L_112)
.L_112:
        /*0064*/ 	.word	0x00000008
.L_113:


//--------------------- .nv.info._Z3AddPiS_S_     --------------------------
	.section	.nv.info._Z3AddPiS_S_,"",@"SHT_CUDA_INFO"
	.sectionflags	@""
	.align	4


	//----- nvinfo : EIATTR_CUDA_API_VERSION
	.align		4
        /*0000*/ 	.byte	0x04, 0x37
        /*0002*/ 	.short	(.L_115 - .L_114)
.L_114:
        /*0004*/ 	.word	0x00000082


	//----- nvinfo : EIATTR_KPARAM_INFO
	.align		4
.L_115:
        /*0008*/ 	.byte	0x04, 0x17
        /*000a*/ 	.short	(.L_117 - .L_116)
.L_116:
        /*000c*/ 	.word	0x00000000
        /*0010*/ 	.short	0x0002
        /*0012*/ 	.short	0x0010
        /*0014*/ 	.byte	0x00, 0xf5, 0x21, 0x00


	//----- nvinfo : EIATTR_KPARAM_INFO
	.align		4
.L_117:
        /*0018*/ 	.byte	0x04, 0x17
        /*001a*/ 	.short	(.L_119 - .L_118)
.L_118:
        /*001c*/ 	.word	0x00000000
        /*0020*/ 	.short	0x0001
        /*0022*/ 	.short	0x0008
        /*0024*/ 	.byte	0x00, 0xf5, 0x21, 0x00


	//----- nvinfo : EIATTR_KPARAM_INFO
	.align		4
.L_119:
        /*0028*/ 	.byte	0x04, 0x17
        /*002a*/ 	.short	(.L_121 - .L_120)
.L_120:
        /*002c*/ 	.word	0x00000000
        /*0030*/ 	.short	0x0000
        /*0032*/ 	.short	0x0000
        /*0034*/ 	.byte	0x00, 0xf5, 0x21, 0x00


	//----- nvinfo : EIATTR_SPARSE_MMA_MASK
	.align		4
.L_121:
        /*0038*/ 	.byte	0x03, 0x50
        /*003a*/ 	.short	0x0000


	//----- nvinfo : EIATTR_MAXREG_COUNT
	.align		4
        /*003c*/ 	.byte	0x03, 0x1b
        /*003e*/ 	.short	0x00ff


	//----- nvinfo : EIATTR_MERCURY_ISA_VERSION
	.align		4
        /*0040*/ 	.byte	0x03, 0x5f
        /*0042*/ 	.short	0x0101


	//----- nvinfo : EIATTR_VRC_CTA_INIT_COUNT
	.align		4
        /*0044*/ 	.byte	0x02, 0x4a
	.zero		1
	.zero		1


	//----- nvinfo : EIATTR_EXIT_INSTR_OFFSETS
	.align		4
        /*0048*/ 	.byte	0x04, 0x1c
        /*004a*/ 	.short	(.L_123 - .L_122)


	//   ....[0]....
.L_122:
        /*004c*/ 	.word	0x00000100


	//----- nvinfo : EIATTR_CBANK_PARAM_SIZE
	.align		4
.L_123:
        /*0050*/ 	.byte	0x03, 0x19
        /*0052*/ 	.short	0x0018


	//----- nvinfo : EIATTR_PARAM_CBANK
	.align		4
        /*0054*/ 	.byte	0x04, 0x0a
        /*0056*/ 	.short	(.L_125 - .L_124)
	.align		4
.L_124:
        /*0058*/ 	.word	index@(.nv.constant0._Z3AddPiS_S_)
        /*005c*/ 	.short	0x0380
        /*005e*/ 	.short	0x0018


	//----- nvinfo : EIATTR_SW_WAR
	.align		4
.L_125:
        /*0060*/ 	.byte	0x04, 0x36
        /*0062*/ 	.short	(.L_127 - .L_126)
.L_126:
        /*0064*/ 	.word	0x00000008
.L_127:


//--------------------- .nv.callgraph             --------------------------
	.section	.nv.callgraph,"",@"SHT_CUDA_CALLGRAPH"
	.align	4
	.sectionentsize	8
	.align		4
        /*0000*/ 	.word	0x00000000
	.align		4
        /*0004*/ 	.word	0xffffffff
	.align		4
        /*0008*/ 	.word	0x00000000
	.align		4
        /*000c*/ 	.word	0xfffffffe
	.align		4
        /*0010*/ 	.word	0x00000000
	.align		4
        /*0014*/ 	.word	0xfffffffd
	.align		4
        /*0018*/ 	.word	0x00000000
	.align		4
        /*001c*/ 	.word	0xfffffffc


//--------------------- .text._Z18ConditionalPreppedPiS_S_S_S_S_ --------------------------
	.section	.text._Z18ConditionalPreppedPiS_S_S_S_S_,"ax",@progbits
	.align	128
        .global         _Z18ConditionalPreppedPiS_S_S_S_S_
        .type           _Z18ConditionalPreppedPiS_S_S_S_S_,@function
        .size           _Z18ConditionalPreppedPiS_S_S_S_S_,(.L_x_8 - _Z18ConditionalPreppedPiS_S_S_S_S_)
        .other          _Z18ConditionalPreppedPiS_S_S_S_S_,@"STO_CUDA_ENTRY STV_DEFAULT"
_Z18ConditionalPreppedPiS_S_S_S_S_:
.text._Z18ConditionalPreppedPiS_S_S_S_S_:
[----:B------:R-:W-:Y:S01]  /*0000*/  LDC R1, c[0x0][0x37c] ;  /* 0x0000df00ff017b82 */ /* 0x000fe20000000800 */
[----:B------:R-:W0:Y:S07]  /*0010*/  S2R R3, SR_TID.X ;  /* 0x0000000000037919 */ /* 0x000e2e0000002100 */
[----:B------:R-:W0:Y:S01]  /*0020*/  S2UR UR6, SR_CTAID.X ;  /* 0x00000000000679c3 */ /* 0x000e220000002500 */
[----:B------:R-:W1:Y:S07]  /*0030*/  LDCU.64 UR4, c[0x0][0x358] ;  /* 0x00006b00ff0477ac */ /* 0x000e6e0008000a00 */
[----:B------:R-:W0:Y:S08]  /*0040*/  LDC R0, c[0x0][0x360] ;  /* 0x0000d800ff007b82 */ /* 0x000e300000000800 */
[----:B------:R-:W2:Y:S08]  /*0050*/  LDC.64 R4, c[0x0][0x380] ;  /* 0x0000e000ff047b82 */ /* 0x000eb00000000a00 */
[----:B------:R-:W3:Y:S01]  /*0060*/  LDC.64 R6, c[0x0][0x388] ;  /* 0x0000e200ff067b82 */ /* 0x000ee20000000a00 */
[----:B0-----:R-:W-:-:S07]  /*0070*/  IMAD R0, R0, UR6, R3 ;  /* 0x0000000600007c24 */ /* 0x001fce000f8e0203 */
[----:B------:R-:W0:Y:S01]  /*0080*/  LDC.64 R8, c[0x0][0x390] ;  /* 0x0000e400ff087b82 */ /* 0x000e220000000a00 */
[----:B--2---:R-:W-:-:S07]  /*0090*/  IMAD.WIDE R4, R0, 0x4, R4 ;  /* 0x0000000400047825 */ /* 0x004fce00078e0204 */
[----:B------:R-:W2:Y:S01]  /*00a0*/  LDC.64 R2, c[0x0][0x3a0] ;  /* 0x0000e800ff027b82 */ /* 0x000ea20000000a00 */
[----:B-1----:R-:W4:Y:S01]  /*00b0*/  LDG.E R4, desc[UR4][R4.64] ;  /* 0x0000000404047981 */ /* 0x002f22000c1e1900 */
[----:B---3--:R-:W-:-:S06]  /*00c0*/  IMAD.WIDE R6, R0, 0x4, R6 ;  /* 0x0000000400067825 */ /* 0x008fcc00078e0206 */
[----:B------:R-:W1:Y:S01]  /*00d0*/  LDC.64 R10, c[0x0][0x398] ;  /* 0x0000e600ff0a7b82 */ /* 0x000e620000000a00 */
[----:B------:R-:W4:Y:S01]  /*00e0*/  LDG.E R7, desc[UR4][R6.64] ;  /* 0x0000000406077981 */ /* 0x000f22000c1e1900 */
[----:B0-----:R-:W-:-:S04]  /*00f0*/  IMAD.WIDE R8, R0, 0x4, R8 ;  /* 0x0000000400087825 */ /* 0x001fc800078e0208 */
[----:B--2---:R-:W-:-:S04]  /*0100*/  IMAD.WIDE R2, R0, 0x4, R2 ;  /* 0x0000000400027825 */ /* 0x004fc800078e0202 */
[----:B-1----:R-:W-:Y:S01]  /*0110*/  IMAD.WIDE R10, R0, 0x4, R10 ;  /* 0x00000004000a7825 */ /* 0x002fe200078e020a */
[----:B----4-:R-:W-:-:S05]  /*0120*/  IADD3 R13, PT, PT, R4, R7, RZ ;  /* 0x00000007040d7210 */ /* 0x010fca0007ffe0ff */
[----:B------:R0:W-:Y:S04]  /*0130*/  STG.E desc[UR4][R8.64], R13 ;  /* 0x0000000d08007986 */ /* 0x0001e8000c101904 */
[----:B------:R-:W2:Y:S04]  /*0140*/  LDG.E R2, desc[UR4][R2.64] ;  /* 0x0000000402027981 */ /* 0x000ea8000c1e1900 */
[----:B------:R-:W0:Y:S01]  /*0150*/  LDG.E R10, desc[UR4][R10.64] ;  /* 0x000000040a0a7981 */ /* 0x000e22000c1e1900 */
[----:B--2---:R-:W-:-:S04]  /*0160*/  IABS R12, R2 ;  /* 0x00000002000c7213 */ /* 0x004fc80000000000 */
[----:B------:R-:W1:Y:S08]  /*0170*/  I2F.RP R6, R12 ;  /* 0x0000000c00067306 */ /* 0x000e700000209400 */
[----:B-1----:R-:W1:Y:S02]  /*0180*/  MUFU.RCP R6, R6 ;  /* 0x0000000600067308 */ /* 0x002e640000001000 */
[----:B-1----:R-:W-:-:S06]  /*0190*/  IADD3 R4, PT, PT, R6, 0xffffffe, RZ ;  /* 0x0ffffffe06047810 */ /* 0x002fcc0007ffe0ff */
[----:B------:R1:W2:Y:S01]  /*01a0*/  F2I.FTZ.U32.TRUNC.NTZ R5, R4 ;  /* 0x0000000400057305 */ /* 0x0002a2000021f000 */
[----:B0-----:R-:W-:Y:S02]  /*01b0*/  IABS R8, R10 ;  /* 0x0000000a00087213 */ /* 0x001fe40000000000 */
[----:B------:R-:W-:Y:S01]  /*01c0*/  IABS R7, R2 ;  /* 0x0000000200077213 */ /* 0x000fe20000000000 */
[----:B-1----:R-:W-:Y:S01]  /*01d0*/  IMAD.MOV.U32 R4, RZ, RZ, RZ ;  /* 0x000000ffff047224 */ /* 0x002fe200078e00ff */
[----:B--2---:R-:W-:-:S05]  /*01e0*/  IADD3 R3, PT, PT, RZ, -R5, RZ ;  /* 0x80000005ff037210 */ /* 0x004fca0007ffe0ff */
[----:B------:R-:W-:-:S04]  /*01f0*/  IMAD R3, R3, R12, RZ ;  /* 0x0000000c03037224 */ /* 0x000fc800078e02ff */
[----:B------:R-:W-:Y:S01]  /*0200*/  IMAD.HI.U32 R5, R5, R3, R4 ;  /* 0x0000000305057227 */ /* 0x000fe200078e0004 */
[----:B------:R-:W-:-:S05]  /*0210*/  IADD3 R3, PT, PT, RZ, -R7, RZ ;  /* 0x80000007ff037210 */ /* 0x000fca0007ffe0ff */
[----:B------:R-:W-:-:S04]  /*0220*/  IMAD.HI.U32 R5, R5, R8, RZ ;  /* 0x0000000805057227 */ /* 0x000fc800078e00ff */
[----:B------:R-:W-:Y:S02]  /*0230*/  IMAD R3, R5, R3, R8 ;  /* 0x0000000305037224 */ /* 0x000fe400078e0208 */
[----:B------:R-:W0:Y:S03]  /*0240*/  LDC.64 R4, c[0x0][0x3a8] ;  /* 0x0000ea00ff047b82 */ /* 0x000e260000000a00 */
[----:B------:R-:W-:Y:S02]  /*0250*/  ISETP.GT.U32.AND P0, PT, R12, R3, PT ;  /* 0x000000030c00720c */ /* 0x000fe40003f04070 */
[----:B------:R-:W-:-:S11]  /*0260*/  ISETP.GE.AND P2, PT, R10, RZ, PT ;  /* 0x000000ff0a00720c */ /* 0x000fd60003f46270 */
[----:B------:R-:W-:-:S05]  /*0270*/  @!P0 IMAD.IADD R3, R3, 0x1, -R12 ;  /* 0x0000000103038824 */ /* 0x000fca00078e0a0c */
[----:B------:R-:W-:Y:S02]  /*0280*/  ISETP.GT.U32.AND P1, PT, R12, R3, PT ;  /* 0x000000030c00720c */ /* 0x000fe40003f24070 */
[----:B------:R-:W-:Y:S01]  /*0290*/  ISETP.NE.AND P0, PT, R2, RZ, PT ;  /* 0x000000ff0200720c */ /* 0x000fe20003f05270 */
[----:B0-----:R-:W-:-:S10]  /*02a0*/  IMAD.WIDE R4, R0, 0x4, R4 ;  /* 0x0000000400047825 */ /* 0x001fd400078e0204 */
[----:B------:R-:W-:-:S04]  /*02b0*/  @!P1 IADD3 R3, PT, PT, R3, -R12, RZ ;  /* 0x8000000c03039210 */ /* 0x000fc80007ffe0ff */
[----:B------:R-:W-:Y:S02]  /*02c0*/  @!P2 IADD3 R3, PT, PT, -R3, RZ, RZ ;  /* 0x000000ff0303a210 */ /* 0x000fe40007ffe1ff */
[----:B------:R-:W-:-:S05]  /*02d0*/  @!P0 LOP3.LUT R3, RZ, R2, RZ, 0x33, !PT ;  /* 0x00000002ff038212 */ /* 0x000fca00078e33ff */
[----:B------:R-:W-:Y:S01]  /*02e0*/  STG.E desc[UR4][R4.64], R3 ;  /* 0x0000000304007986 */ /* 0x000fe2000c101904 */
[----:B------:R-:W-:Y:S05]  /*02f0*/  EXIT ;  /* 0x000000000000794d */ /* 0x000fea0003800000 */
.L_x_0:
[----:B------:R-:W-:-:S00]  /*0300*/  BRA `(.L_x_0) ;  /* 0xfffffffc00fc7947 */ /* 0x000fc0000383ffff */
[----:B------:R-:W-:-:S00]  /*0310*/  NOP ;  /* 0x0000000000007918 */ /* 0x000fc00000000000 */
        /* <DEDUP_REMOVED lines=14> */
.L_x_8:


//--------------------- .text._Z11ConditionalPiS_S_ --------------------------
	.section	.text._Z11ConditionalPiS_S_,"ax",@progbits
	.align	128
        .global         _Z11ConditionalPiS_S_
        .type           _Z11ConditionalPiS_S_,@function
        .size           _Z11ConditionalPiS_S_,(.L_x_9 - _Z11ConditionalPiS_S_)
        .other          _Z11ConditionalPiS_S_,@"STO_CUDA_ENTRY STV_DEFAULT"
_Z11ConditionalPiS_S_:
.text._Z11ConditionalPiS_S_:
        /* <DEDUP_REMOVED lines=9> */
[----:B--2---:R-:W-:-:S05]  /*0090*/  IMAD.WIDE R2, R9, 0x4, R2 ;  /* 0x0000000409027825 */ /* 0x004fca00078e0202 */
[----:B-1----:R-:W2:Y:S01]  /*00a0*/  LDG.E R0, desc[UR4][R2.64] ;  /* 0x0000000402007981 */ /* 0x002ea2000c1e1900 */
[----:B------:R-:W-:Y:S01]  /*00b0*/  BSSY.RECONVERGENT B0, `(.L_x_1) ;  /* 0x000001f000007945 */ /* 0x000fe20003800200 */
[----:B---3--:R-:W-:-:S04]  /*00c0*/  IMAD.WIDE R6, R9, 0x4, R6 ;  /* 0x0000000409067825 */ /* 0x008fc800078e0206 */
[----:B0-----:R-:W-:Y:S01]  /*00d0*/  IMAD.WIDE R4, R9, 0x4, R4 ;  /* 0x0000000409047825 */ /* 0x001fe200078e0204 */
[----:B--2---:R-:W-:-:S04]  /*00e0*/  LOP3.LUT R8, R0, 0x1, RZ, 0xc0, !PT ;  /* 0x0000000100087812 */ /* 0x004fc800078ec0ff */
[----:B------:R-:W-:-:S13]  /*00f0*/  ISETP.NE.U32.AND P0, PT, R8, 0x1, PT ;  /* 0x000000010800780c */ /* 0x000fda0003f05070 */
[----:B------:R-:W-:Y:S05]  /*0100*/  @!P0 BRA `(.L_x_2) ;  /* 0x0000000000648947 */ /* 0x000fea0003800000 */
[----:B------:R-:W2:Y:S01]  /*0110*/  LDG.E R15, desc[UR4][R6.64] ;  /* 0x00000004060f7981 */ /* 0x000ea2000c1e1900 */
[----:B------:R-:W-:Y:S02]  /*0120*/  IABS R14, R0 ;  /* 0x00000000000e7213 */ /* 0x000fe40000000000 */
[----:B------:R-:W-:Y:S02]  /*0130*/  ISETP.GE.AND P2, PT, R0, RZ, PT ;  /* 0x000000ff0000720c */ /* 0x000fe40003f46270 */
[-C--:B--2---:R-:W-:Y:S02]  /*0140*/  IABS R12, R15.reuse ;  /* 0x0000000f000c7213 */ /* 0x084fe40000000000 */
[----:B------:R-:W-:Y:S02]  /*0150*/  IABS R13, R15 ;  /* 0x0000000f000d7213 */ /* 0x000fe40000000000 */
[----:B------:R-:W0:Y:S08]  /*0160*/  I2F.RP R10, R12 ;  /* 0x0000000c000a7306 */ /* 0x000e300000209400 */
[----:B0-----:R-:W0:Y:S02]  /*0170*/  MUFU.RCP R10, R10 ;  /* 0x0000000a000a7308 */ /* 0x001e240000001000 */
[----:B0-----:R-:W-:-:S02]  /*0180*/  VIADD R8, R10, 0xffffffe ;  /* 0x0ffffffe0a087836 */ /* 0x001fc40000000000 */
[----:B------:R-:W-:-:S04]  /*0190*/  IMAD.MOV R10, RZ, RZ, -R13 ;  /* 0x000000ffff0a7224 */ /* 0x000fc800078e0a0d */
[----:B------:R0:W1:Y:S02]  /*01a0*/  F2I.FTZ.U32.TRUNC.NTZ R9, R8 ;  /* 0x0000000800097305 */ /* 0x000064000021f000 */
[----:B0-----:R-:W-:Y:S02]  /*01b0*/  HFMA2 R8, -RZ, RZ, 0, 0 ;  /* 0x00000000ff087431 */ /* 0x001fe400000001ff */
[----:B-1----:R-:W-:-:S04]  /*01c0*/  IMAD.MOV R11, RZ, RZ, -R9 ;  /* 0x000000ffff0b7224 */ /* 0x002fc800078e0a09 */
[----:B------:R-:W-:-:S04]  /*01d0*/  IMAD R11, R11, R12, RZ ;  /* 0x0000000c0b0b7224 */ /* 0x000fc800078e02ff */
[----:B------:R-:W-:-:S06]  /*01e0*/  IMAD.HI.U32 R9, R9, R11, R8 ;  /* 0x0000000b09097227 */ /* 0x000fcc00078e0008 */
[----:B------:R-:W-:-:S04]  /*01f0*/  IMAD.HI.U32 R9, R9, R14, RZ ;  /* 0x0000000e09097227 */ /* 0x000fc800078e00ff */
[----:B------:R-:W-:-:S05]  /*0200*/  IMAD R9, R9, R10, R14 ;  /* 0x0000000a09097224 */ /* 0x000fca00078e020e */
[----:B------:R-:W-:-:S13]  /*0210*/  ISETP.GT.U32.AND P0, PT, R12, R9, PT ;  /* 0x000000090c00720c */ /* 0x000fda0003f04070 */
[----:B------:R-:W-:Y:S01]  /*0220*/  @!P0 IMAD.IADD R9, R9, 0x1, -R12 ;  /* 0x0000000109098824 */ /* 0x000fe200078e0a0c */
[----:B------:R-:W-:-:S04]  /*0230*/  ISETP.NE.AND P0, PT, R15, RZ, PT ;  /* 0x000000ff0f00720c */ /* 0x000fc80003f05270 */
[----:B------:R-:W-:-:S13]  /*0240*/  ISETP.GT.U32.AND P1, PT, R12, R9, PT ;  /* 0x000000090c00720c */ /* 0x000fda0003f24070 */
[----:B------:R-:W-:-:S05]  /*0250*/  @!P1 IADD3 R9, PT, PT, R9, -R12, RZ ;  /* 0x8000000c09099210 */ /* 0x000fca0007ffe0ff */
[----:B------:R-:W-:Y:S01]  /*0260*/  @!P2 IMAD.MOV R9, RZ, RZ, -R9 ;  /* 0x000000ffff09a224 */ /* 0x000fe200078e0a09 */
[----:B------:R-:W-:-:S05]  /*0270*/  @!P0 LOP3.LUT R9, RZ, R15, RZ, 0x33, !PT ;  /* 0x0000000fff098212 */ /* 0x000fca00078e33ff */
[----:B------:R0:W-:Y:S04]  /*0280*/  STG.E desc[UR4][R4.64], R9 ;  /* 0x0000000904007986 */ /* 0x0001e8000c101904 */
[----:B------:R0:W5:Y:S02]  /*0290*/  LDG.E R0, desc[UR4][R2.64] ;  /* 0x0000000402007981 */ /* 0x000164000c1e1900 */
.L_x_2:
[----:B------:R-:W-:Y:S05]  /*02a0*/  BSYNC.RECONVERGENT B0 ;  /* 0x0000000000007941 */ /* 0x000fea0003800200 */
.L_x_1:
[----:B0----5:R-:W-:-:S04]  /*02b0*/  LOP3.LUT R2, R0, 0x80000001, RZ, 0xc0, !PT ;  /* 0x8000000100027812 */ /* 0x021fc800078ec0ff */
[----:B------:R-:W-:-:S13]  /*02c0*/  ISETP.NE.AND P0, PT, R2, 0x1, PT ;  /* 0x000000010200780c */ /* 0x000fda0003f05270 */
[----:B------:R-:W-:Y:S05]  /*02d0*/  @P0 EXIT ;  /* 0x000000000000094d */ /* 0x000fea0003800000 */
[----:B------:R-:W2:Y:S02]  /*02e0*/  LDG.E R7, desc[UR4][R6.64] ;  /* 0x0000000406077981 */ /* 0x000ea4000c1e1900 */
[----:B--2---:R-:W-:-:S05]  /*02f0*/  IADD3 R3, PT, PT, R7, R0, RZ ;  /* 0x0000000007037210 */ /* 0x004fca0007ffe0ff */
[----:B------:R-:W-:Y:S01]  /*0300*/  STG.E desc[UR4][R4.64], R3 ;  /* 0x0000000304007986 */ /* 0x000fe2000c101904 */
[----:B------:R-:W-:Y:S05]  /*0310*/  EXIT ;  /* 0x000000000000794d */ /* 0x000fea0003800000 */
.L_x_3:
        /* <DEDUP_REMOVED lines=14> */
.L_x_9:


//--------------------- .text._Z3ModPiS_S_        --------------------------
	.section	.text._Z3ModPiS_S_,"ax",@progbits
	.align	128
        .global         _Z3ModPiS_S_
        .type           _Z3ModPiS_S_,@function
        .size           _Z3ModPiS_S_,(.L_x_10 - _Z3ModPiS_S_)
        .other          _Z3ModPiS_S_,@"STO_CUDA_ENTRY STV_DEFAULT"
_Z3ModPiS_S_:
.text._Z3ModPiS_S_:
[----:B------:R-:W-:Y:S01]  /*0000*/  LDC R1, c[0x0][0x37c] ;  /* 0x0000df00ff017b82 */ /* 0x000fe20000000800 */
[----:B------:R-:W0:Y:S07]  /*0010*/  S2R R5, SR_TID.X ;  /* 0x0000000000057919 */ /* 0x000e2e0000002100 */
[----:B------:R-:W0:Y:S01]  /*0020*/  S2UR UR6, SR_CTAID.X ;  /* 0x00000000000679c3 */ /* 0x000e220000002500 */
[----:B------:R-:W1:Y:S07]  /*0030*/  LDCU.64 UR4, c[0x0][0x358] ;  /* 0x00006b00ff0477ac */ /* 0x000e6e0008000a00 */
[----:B------:R-:W0:Y:S08]  /*0040*/  LDC R0, c[0x0][0x360] ;  /* 0x0000d800ff007b82 */ /* 0x000e300000000800 */
[----:B------:R-:W2:Y:S01]  /*0050*/  LDC.64 R2, c[0x0][0x388] ;  /* 0x0000e200ff027b82 */ /* 0x000ea20000000a00 */
[----:B0-----:R-:W-:-:S07]  /*0060*/  IMAD R0, R0, UR6, R5 ;  /* 0x0000000600007c24 */ /* 0x001fce000f8e0205 */
[----:B------:R-:W0:Y:S01]  /*0070*/  LDC.64 R4, c[0x0][0x380] ;  /* 0x0000e000ff047b82 */ /* 0x000e220000000a00 */
[----:B--2---:R-:W-:-:S06]  /*0080*/  IMAD.WIDE R2, R0, 0x4, R2 ;  /* 0x0000000400027825 */ /* 0x004fcc00078e0202 */
[----:B-1----:R-:W2:Y:S01]  /*0090*/  LDG.E R2, desc[UR4][R2.64] ;  /* 0x0000000402027981 */ /* 0x002ea2000c1e1900 */
[----:B0-----:R-:W-:-:S05]  /*00a0*/  IMAD.WIDE R4, R0, 0x4, R4 ;  /* 0x0000000400047825 */ /* 0x001fca00078e0204 */
[----:B------:R0:W3:Y:S01]  /*00b0*/  LDG.E R8, desc[UR4][R4.64] ;  /* 0x0000000404087981 */ /* 0x0000e2000c1e1900 */
[-C--:B--2---:R-:W-:Y:S02]  /*00c0*/  IABS R10, R2.reuse ;  /* 0x00000002000a7213 */ /* 0x084fe40000000000 */
[----:B0-----:R-:W-:Y:S02]  /*00d0*/  IABS R5, R2 ;  /* 0x0000000200057213 */ /* 0x001fe40000000000 */
[----:B------:R-:W0:Y:S01]  /*00e0*/  I2F.RP R9, R10 ;  /* 0x0000000a00097306 */ /* 0x000e220000209400 */
[----:B---3--:R-:W-:-:S07]  /*00f0*/  IABS R4, R8 ;  /* 0x0000000800047213 */ /* 0x008fce0000000000 */
[----:B0-----:R-:W0:Y:S01]  /*0100*/  MUFU.RCP R9, R9 ;  /* 0x0000000900097308 */ /* 0x001e220000001000 */
[----:B------:R-:W-:Y:S02]  /*0110*/  ISETP.GE.AND P2, PT, R8, RZ, PT ;  /* 0x000000ff0800720c */ /* 0x000fe40003f46270 */
[----:B0-----:R-:W-:-:S05]  /*0120*/  IADD3 R6, PT, PT, R9, 0xffffffe, RZ ;  /* 0x0ffffffe09067810 */ /* 0x001fca0007ffe0ff */
[----:B------:R0:W1:Y:S02]  /*0130*/  F2I.FTZ.U32.TRUNC.NTZ R7, R6 ;  /* 0x0000000600077305 */ /* 0x000064000021f000 */
[----:B0-----:R-:W-:Y:S01]  /*0140*/  IMAD.MOV.U32 R6, RZ, RZ, RZ ;  /* 0x000000ffff067224 */ /* 0x001fe200078e00ff */
[----:B-1----:R-:W-:-:S05]  /*0150*/  IADD3 R3, PT, PT, RZ, -R7, RZ ;  /* 0x80000007ff037210 */ /* 0x002fca0007ffe0ff */
[----:B------:R-:W-:-:S04]  /*0160*/  IMAD R3, R3, R10, RZ ;  /* 0x0000000a03037224 */ /* 0x000fc800078e02ff */
[----:B------:R-:W-:Y:S01]  /*0170*/  IMAD.HI.U32 R7, R7, R3, R6 ;  /* 0x0000000307077227 */ /* 0x000fe200078e0006 */
[----:B------:R-:W-:-:S05]  /*0180*/  IADD3 R3, PT, PT, RZ, -R5, RZ ;  /* 0x80000005ff037210 */ /* 0x000fca0007ffe0ff */
[----:B------:R-:W-:-:S04]  /*0190*/  IMAD.HI.U32 R7, R7, R4, RZ ;  /* 0x0000000407077227 */ /* 0x000fc800078e00ff */
[----:B------:R-:W-:Y:S02]  /*01a0*/  IMAD R7, R7, R3, R4 ;  /* 0x0000000307077224 */ /* 0x000fe400078e0204 */
[----:B------:R-:W0:Y:S03]  /*01b0*/  LDC.64 R4, c[0x0][0x390] ;  /* 0x0000e400ff047b82 */ /* 0x000e260000000a00 */
[----:B------:R-:W-:-:S13]  /*01c0*/  ISETP.GT.U32.AND P0, PT, R10, R7, PT ;  /* 0x000000070a00720c */ /* 0x000fda0003f04070 */
[----:B------:R-:W-:Y:S01]  /*01d0*/  @!P0 IMAD.IADD R7, R7, 0x1, -R10 ;  /* 0x0000000107078824 */ /* 0x000fe200078e0a0a */
[----:B------:R-:W-:-:S04]  /*01e0*/  ISETP.NE.AND P0, PT, R2, RZ, PT ;  /* 0x000000ff0200720c */ /* 0x000fc80003f05270 */
[----:B------:R-:W-:Y:S01]  /*01f0*/  ISETP.GT.U32.AND P1, PT, R10, R7, PT ;  /* 0x000000070a00720c */ /* 0x000fe20003f24070 */
[----:B0-----:R-:W-:-:S12]  /*0200*/  IMAD.WIDE R4, R0, 0x4, R4 ;  /* 0x0000000400047825 */ /* 0x001fd800078e0204 */
[----:B------:R-:W-:-:S05]  /*0210*/  @!P1 IADD3 R7, PT, PT, R7, -R10, RZ ;  /* 0x8000000a07079210 */ /* 0x000fca0007ffe0ff */
[----:B------:R-:W-:Y:S01]  /*0220*/  @!P2 IMAD.MOV R7, RZ, RZ, -R7 ;  /* 0x000000ffff07a224 */ /* 0x000fe200078e0a07 */
[----:B------:R-:W-:-:S05]  /*0230*/  @!P0 LOP3.LUT R7, RZ, R2, RZ, 0x33, !PT ;  /* 0x00000002ff078212 */ /* 0x000fca00078e33ff */
[----:B------:R-:W-:Y:S01]  /*0240*/  STG.E desc[UR4][R4.64], R7 ;  /* 0x0000000704007986 */ /* 0x000fe2000c101904 */
[----:B------:R-:W-:Y:S05]  /*0250*/  EXIT ;  /* 0x000000000000794d */ /* 0x000fea0003800000 */
.L_x_4:
        /* <DEDUP_REMOVED lines=10> */
.L_x_10:


//--------------------- .text._Z4MultPiS_S_       --------------------------
	.section	.text._Z4MultPiS_S_,"ax",@progbits
	.align	128
        .global         _Z4MultPiS_S_
        .type           _Z4MultPiS_S_,@function
        .size           _Z4MultPiS_S_,(.L_x_11 - _Z4MultPiS_S_)
        .other          _Z4MultPiS_S_,@"STO_CUDA_ENTRY STV_DEFAULT"
_Z4MultPiS_S_:
.text._Z4MultPiS_S_:
        /* <DEDUP_REMOVED lines=9> */
[----:B--2---:R-:W-:-:S06]  /*0090*/  IMAD.WIDE R2, R9, 0x4, R2 ;  /* 0x0000000409027825 */ /* 0x004fcc00078e0202 */
[----:B-1----:R-:W2:Y:S01]  /*00a0*/  LDG.E R2, desc[UR4][R2.64] ;  /* 0x0000000402027981 */ /* 0x002ea2000c1e1900 */
[----:B---3--:R-:W-:-:S06]  /*00b0*/  IMAD.WIDE R4, R9, 0x4, R4 ;  /* 0x0000000409047825 */ /* 0x008fcc00078e0204 */
[----:B------:R-:W2:Y:S01]  /*00c0*/  LDG.E R5, desc[UR4][R4.64] ;  /* 0x0000000404057981 */ /* 0x000ea2000c1e1900 */
[----:B0-----:R-:W-:-:S04]  /*00d0*/  IMAD.WIDE R6, R9, 0x4, R6 ;  /* 0x0000000409067825 */ /* 0x001fc800078e0206 */
[----:B--2---:R-:W-:-:S05]  /*00e0*/  IMAD R9, R2, R5, RZ ;  /* 0x0000000502097224 */ /* 0x004fca00078e02ff */
[----:B------:R-:W-:Y:S01]  /*00f0*/  STG.E desc[UR4][R6.64], R9 ;  /* 0x0000000906007986 */ /* 0x000fe2000c101904 */
[----:B------:R-:W-:Y:S05]  /*0100*/  EXIT ;  /* 0x000000000000794d */ /* 0x000fea0003800000 */
.L_x_5:
        /* <DEDUP_REMOVED lines=15> */
.L_x_11:


//--------------------- .text._Z8SubtractPiS_S_   --------------------------
	.section	.text._Z8SubtractPiS_S_,"ax",@progbits
	.align	128
        .global         _Z8SubtractPiS_S_
        .type           _Z8SubtractPiS_S_,@function
        .size           _Z8SubtractPiS_S_,(.L_x_12 - _Z8SubtractPiS_S_)
        .other          _Z8SubtractPiS_S_,@"STO_CUDA_ENTRY STV_DEFAULT"
_Z8SubtractPiS_S_:
.text._Z8SubtractPiS_S_:
        /* <DEDUP_REMOVED lines=13> */
[----:B0-----:R-:W-:Y:S01]  /*00d0*/  IMAD.WIDE R6, R9, 0x4, R6 ;  /* 0x0000000409067825 */ /* 0x001fe200078e0206 */
[----:B--2---:R-:W-:-:S05]  /*00e0*/  IADD3 R9, PT, PT, R2, -R5, RZ ;  /* 0x8000000502097210 */ /* 0x004fca0007ffe0ff */
[----:B------:R-:W-:Y:S01]  /*00f0*/  STG.E desc[UR4][R6.64], R9 ;  /* 0x0000000906007986 */ /* 0x000fe2000c101904 */
[----:B------:R-:W-:Y:S05]  /*0100*/  EXIT ;  /* 0x000000000000794d */ /* 0x000fea0003800000 */
.L_x_6:
        /* <DEDUP_REMOVED lines=15> */
.L_x_12:


//--------------------- .text._Z3AddPiS_S_        --------------------------
	.section	.text._Z3AddPiS_S_,"ax",@progbits
	.align	128
        .global         _Z3AddPiS_S_
        .type           _Z3AddPiS_S_,@function
        .size           _Z3AddPiS_S_,(.L_x_13 - _Z3AddPiS_S_)
        .other          _Z3AddPiS_S_,@"STO_CUDA_ENTRY STV_DEFAULT"
_Z3AddPiS_S_:
.text._Z3AddPiS_S_:
        /* <DEDUP_REMOVED lines=14> */
[----:B--2---:R-:W-:-:S05]  /*00e0*/  IADD3 R9, PT, PT, R2, R5, RZ ;  /* 0x0000000502097210 */ /* 0x004fca0007ffe0ff */
[----:B------:R-:W-:Y:S01]  /*00f0*/  STG.E desc[UR4][R6.64], R9 ;  /* 0x0000000906007986 */ /* 0x000fe2000c101904 */
[----:B------:R-:W-:Y:S05]  /*0100*/  EXIT ;  /* 0x000000000000794d */ /* 0x000fea0003800000 */
.L_x_7:
        /* <DEDUP_REMOVED lines=15> */
.L_x_13:


//--------------------- .nv.shared.reserved.0     --------------------------
	.section	.nv.shared.reserved.0,"aw",@nobits
	.weak		__nv_reservedSMEM_offset_0_alias
	.size		__nv_reservedSMEM_offset_0_alias, 0, 64
	.other		__nv_reservedSMEM_offset_0_alias,@"STO_CUDA_RESERVED_SHARED STV_DEFAULT"
__nv_reservedSMEM_offset_0_alias:
	.zero		0
	.zero		64


//--------------------- .nv.constant0._Z18ConditionalPreppedPiS_S_S_S_S_ --------------------------
	.section	.nv.constant0._Z18ConditionalPreppedPiS_S_S_S_S_,"a",@progbits
	.sectionflags	@""
	.align	4
.nv.constant0._Z18ConditionalPreppedPiS_S_S_S_S_:
	.zero		944


//--------------------- .nv.constant0._Z11ConditionalPiS_S_ --------------------------
	.section	.nv.constant0._Z11ConditionalPiS_S_,"a",@progbits
	.sectionflags	@""
	.align	4
.nv.constant0._Z11ConditionalPiS_S_:
	.zero		920


//--------------------- .nv.constant0._Z3ModPiS_S_ --------------------------
	.section	.nv.constant0._Z3ModPiS_S_,"a",@progbits
	.sectionflags	@""
	.align	4
.nv.constant0._Z3ModPiS_S_:
	.zero		920


//--------------------- .nv.constant0._Z4MultPiS_S_ --------------------------
	.section	.nv.constant0._Z4MultPiS_S_,"a",@progbits
	.sectionflags	@""
	.align	4
.nv.constant0._Z4MultPiS_S_:
	.zero		920


//--------------------- .nv.constant0._Z8SubtractPiS_S_ --------------------------
	.section	.nv.constant0._Z8SubtractPiS_S_,"a",@progbits
	.sectionflags	@""
	.align	4
.nv.constant0._Z8SubtractPiS_S_:
	.zero		920


//--------------------- .nv.constant0._Z3AddPiS_S_ --------------------------
	.section	.nv.constant0._Z3AddPiS_S_,"a",@progbits
	.sectionflags	@""
	.align	4
.nv.constant0._Z3AddPiS_S_:
	.zero		920


//--------------------- SYMBOLS --------------------------

	.type		.nv.reservedSmem.offset0,@object
	.size		.nv.reservedSmem.offset0,0x4
